//
// Generated by NVIDIA NVVM Compiler
//
// Compiler Build ID: CL-36424714
// Cuda compilation tools, release 13.0, V13.0.88
// Based on NVVM 20.0.0
//

.version 9.0
.target sm_100
.address_size 64

	// .globl	_Z4swapPfS_i
.global .align 1 .b8 _ZN34_INTERNAL_d9f1280f_4_k_cu_c682e6634cuda3std3__45__cpo5beginE[1];
.global .align 1 .b8 _ZN34_INTERNAL_d9f1280f_4_k_cu_c682e6634cuda3std3__45__cpo3endE[1];
.global .align 1 .b8 _ZN34_INTERNAL_d9f1280f_4_k_cu_c682e6634cuda3std3__45__cpo6cbeginE[1];
.global .align 1 .b8 _ZN34_INTERNAL_d9f1280f_4_k_cu_c682e6634cuda3std3__45__cpo4cendE[1];
.global .align 1 .b8 _ZN34_INTERNAL_d9f1280f_4_k_cu_c682e6634cuda3std3__45__cpo6rbeginE[1];
.global .align 1 .b8 _ZN34_INTERNAL_d9f1280f_4_k_cu_c682e6634cuda3std3__45__cpo4rendE[1];
.global .align 1 .b8 _ZN34_INTERNAL_d9f1280f_4_k_cu_c682e6634cuda3std3__45__cpo7crbeginE[1];
.global .align 1 .b8 _ZN34_INTERNAL_d9f1280f_4_k_cu_c682e6634cuda3std3__45__cpo5crendE[1];
.global .align 1 .b8 _ZN34_INTERNAL_d9f1280f_4_k_cu_c682e6634cuda3std3__436_GLOBAL__N__d9f1280f_4_k_cu_c682e6636ignoreE[1];
.global .align 1 .b8 _ZN34_INTERNAL_d9f1280f_4_k_cu_c682e6634cuda3std3__419piecewise_constructE[1];
.global .align 1 .b8 _ZN34_INTERNAL_d9f1280f_4_k_cu_c682e6634cuda3std3__48in_placeE[1];
.global .align 1 .b8 _ZN34_INTERNAL_d9f1280f_4_k_cu_c682e6634cuda3std3__420unreachable_sentinelE[1];
.global .align 1 .b8 _ZN34_INTERNAL_d9f1280f_4_k_cu_c682e6634cuda3std3__47nulloptE[1];
.global .align 1 .b8 _ZN34_INTERNAL_d9f1280f_4_k_cu_c682e6634cuda3std3__48unexpectE[1];
.global .align 1 .b8 _ZN34_INTERNAL_d9f1280f_4_k_cu_c682e6634cuda3std6ranges3__45__cpo4swapE[1];
.global .align 1 .b8 _ZN34_INTERNAL_d9f1280f_4_k_cu_c682e6634cuda3std6ranges3__45__cpo9iter_moveE[1];
.global .align 1 .b8 _ZN34_INTERNAL_d9f1280f_4_k_cu_c682e6634cuda3std6ranges3__45__cpo5beginE[1];
.global .align 1 .b8 _ZN34_INTERNAL_d9f1280f_4_k_cu_c682e6634cuda3std6ranges3__45__cpo3endE[1];
.global .align 1 .b8 _ZN34_INTERNAL_d9f1280f_4_k_cu_c682e6634cuda3std6ranges3__45__cpo6cbeginE[1];
.global .align 1 .b8 _ZN34_INTERNAL_d9f1280f_4_k_cu_c682e6634cuda3std6ranges3__45__cpo4cendE[1];
.global .align 1 .b8 _ZN34_INTERNAL_d9f1280f_4_k_cu_c682e6634cuda3std6ranges3__45__cpo7advanceE[1];
.global .align 1 .b8 _ZN34_INTERNAL_d9f1280f_4_k_cu_c682e6634cuda3std6ranges3__45__cpo9iter_swapE[1];
.global .align 1 .b8 _ZN34_INTERNAL_d9f1280f_4_k_cu_c682e6634cuda3std6ranges3__45__cpo4nextE[1];
.global .align 1 .b8 _ZN34_INTERNAL_d9f1280f_4_k_cu_c682e6634cuda3std6ranges3__45__cpo4prevE[1];
.global .align 1 .b8 _ZN34_INTERNAL_d9f1280f_4_k_cu_c682e6634cuda3std6ranges3__45__cpo4dataE[1];
.global .align 1 .b8 _ZN34_INTERNAL_d9f1280f_4_k_cu_c682e6634cuda3std6ranges3__45__cpo5cdataE[1];
.global .align 1 .b8 _ZN34_INTERNAL_d9f1280f_4_k_cu_c682e6634cuda3std6ranges3__45__cpo4sizeE[1];
.global .align 1 .b8 _ZN34_INTERNAL_d9f1280f_4_k_cu_c682e6634cuda3std6ranges3__45__cpo5ssizeE[1];
.global .align 1 .b8 _ZN34_INTERNAL_d9f1280f_4_k_cu_c682e6634cuda3std6ranges3__45__cpo8distanceE[1];
.global .align 1 .b8 _ZN34_INTERNAL_d9f1280f_4_k_cu_c682e6636thrust24THRUST_300001_SM_1000_NS8cuda_cub3parE[1];
.global .align 1 .b8 _ZN34_INTERNAL_d9f1280f_4_k_cu_c682e6636thrust24THRUST_300001_SM_1000_NS8cuda_cub10par_nosyncE[1];
.global .align 1 .b8 _ZN34_INTERNAL_d9f1280f_4_k_cu_c682e6636thrust24THRUST_300001_SM_1000_NS6system6detail10sequential3seqE[1];
.global .align 1 .b8 _ZN34_INTERNAL_d9f1280f_4_k_cu_c682e6636thrust24THRUST_300001_SM_1000_NS6system3cpp3parE[1];
.global .align 1 .b8 _ZN34_INTERNAL_d9f1280f_4_k_cu_c682e6636thrust24THRUST_300001_SM_1000_NS12placeholders2_1E[1];
.global .align 1 .b8 _ZN34_INTERNAL_d9f1280f_4_k_cu_c682e6636thrust24THRUST_300001_SM_1000_NS12placeholders2_2E[1];
.global .align 1 .b8 _ZN34_INTERNAL_d9f1280f_4_k_cu_c682e6636thrust24THRUST_300001_SM_1000_NS12placeholders2_3E[1];
.global .align 1 .b8 _ZN34_INTERNAL_d9f1280f_4_k_cu_c682e6636thrust24THRUST_300001_SM_1000_NS12placeholders2_4E[1];
.global .align 1 .b8 _ZN34_INTERNAL_d9f1280f_4_k_cu_c682e6636thrust24THRUST_300001_SM_1000_NS12placeholders2_5E[1];
.global .align 1 .b8 _ZN34_INTERNAL_d9f1280f_4_k_cu_c682e6636thrust24THRUST_300001_SM_1000_NS12placeholders2_6E[1];
.global .align 1 .b8 _ZN34_INTERNAL_d9f1280f_4_k_cu_c682e6636thrust24THRUST_300001_SM_1000_NS12placeholders2_7E[1];
.global .align 1 .b8 _ZN34_INTERNAL_d9f1280f_4_k_cu_c682e6636thrust24THRUST_300001_SM_1000_NS12placeholders2_8E[1];
.global .align 1 .b8 _ZN34_INTERNAL_d9f1280f_4_k_cu_c682e6636thrust24THRUST_300001_SM_1000_NS12placeholders2_9E[1];
.global .align 1 .b8 _ZN34_INTERNAL_d9f1280f_4_k_cu_c682e6636thrust24THRUST_300001_SM_1000_NS12placeholders3_10E[1];
.global .align 1 .b8 _ZN34_INTERNAL_d9f1280f_4_k_cu_c682e6636thrust24THRUST_300001_SM_1000_NS3seqE[1];
.global .align 1 .b8 _ZN34_INTERNAL_d9f1280f_4_k_cu_c682e6636thrust24THRUST_300001_SM_1000_NS6deviceE[1];

.visible .entry _Z4swapPfS_i(
	.param .u64 .ptr .align 1 _Z4swapPfS_i_param_0,
	.param .u64 .ptr .align 1 _Z4swapPfS_i_param_1,
	.param .u32 _Z4swapPfS_i_param_2
)
{
	.reg .b32 	%r<5>;
	.reg .b32 	%f<3>;
	.reg .b64 	%rd<8>;

	ld.param.u64 	%rd1, [_Z4swapPfS_i_param_0];
	ld.param.u64 	%rd2, [_Z4swapPfS_i_param_1];
	cvta.to.global.u64 	%rd3, %rd2;
	cvta.to.global.u64 	%rd4, %rd1;
	mov.u32 	%r1, %ctaid.x;
	mov.u32 	%r2, %ntid.x;
	mov.u32 	%r3, %tid.x;
	mad.lo.s32 	%r4, %r1, %r2, %r3;
	mul.wide.s32 	%rd5, %r4, 4;
	add.s64 	%rd6, %rd4, %rd5;
	ld.global.f32 	%f1, [%rd6];
	add.s64 	%rd7, %rd3, %rd5;
	ld.global.f32 	%f2, [%rd7];
	st.global.f32 	[%rd6], %f2;
	st.global.f32 	[%rd7], %f1;
	ret;

}
	// .globl	_ZN3cub18CUB_300001_SM_10006detail11EmptyKernelIvEEvv
.visible .entry _ZN3cub18CUB_300001_SM_10006detail11EmptyKernelIvEEvv()
{


	ret;

}


// ===== COMPILED SASS (sm_100) =====

	.target	sm_100

	.elftype	@"ET_EXEC"


//--------------------- .note.nv.tkinfo           --------------------------
	.section	.note.nv.tkinfo,"",@"SHT_NOTE"
	.sectionflags	@"SHF_NOTE_NV_TKINFO"
	.tkinfo
        /*0018*/ 	.word	0x00000002
        /*0030*/ 	.string	""
        /*0030*/ 	.string	"ptxas"
        /*0030*/ 	.string	"Cuda compilation tools, release 13.0, V13.0.88"
        /*0030*/ 	.string	"Build cuda_13.0.r13.0/compiler.36424714_0"
        /*0030*/ 	.string	"-arch sm_100 -m 64 "



//--------------------- .note.nv.cuinfo           --------------------------
	.section	.note.nv.cuinfo,"",@"SHT_NOTE"
	.sectionflags	@"SHF_NOTE_NV_CUINFO"
        /*0018*/ 	.short	0x0002
        /*001a*/ 	.short	0x0064
        /*001c*/ 	.short	0x0082
	.zero		2


//--------------------- .nv.info                  --------------------------
	.section	.nv.info,"",@"SHT_CUDA_INFO"
	.align	4


	//----- nvinfo : EIATTR_REGCOUNT
	.align		4
        /*0000*/ 	.byte	0x04, 0x2f
        /*0002*/ 	.short	(.L_46 - .L_45)
	.align		4
.L_45:
        /*0004*/ 	.word	index@(_Z4swapPfS_i)
        /*0008*/ 	.word	0x0000000c


	//----- nvinfo : EIATTR_FRAME_SIZE
	.align		4
.L_46:
        /*000c*/ 	.byte	0x04, 0x11
        /*000e*/ 	.short	(.L_48 - .L_47)
	.align		4
.L_47:
        /*0010*/ 	.word	index@(_Z4swapPfS_i)
        /*0014*/ 	.word	0x00000000


	//----- nvinfo : EIATTR_REGCOUNT
	.align		4
.L_48:
        /*0018*/ 	.byte	0x04, 0x2f
        /*001a*/ 	.short	(.L_50 - .L_49)
	.align		4
.L_49:
        /*001c*/ 	.word	index@(_ZN3cub18CUB_300001_SM_10006detail11EmptyKernelIvEEvv)
        /*0020*/ 	.word	0x00000004


	//----- nvinfo : EIATTR_FRAME_SIZE
	.align		4
.L_50:
        /*0024*/ 	.byte	0x04, 0x11
        /*0026*/ 	.short	(.L_52 - .L_51)
	.align		4
.L_51:
        /*0028*/ 	.word	index@(_ZN3cub18CUB_300001_SM_10006detail11EmptyKernelIvEEvv)
        /*002c*/ 	.word	0x00000000


	//----- nvinfo : EIATTR_MIN_STACK_SIZE
	.align		4
.L_52:
        /*0030*/ 	.byte	0x04, 0x12
        /*0032*/ 	.short	(.L_54 - .L_53)
	.align		4
.L_53:
        /*0034*/ 	.word	index@(_ZN3cub18CUB_300001_SM_10006detail11EmptyKernelIvEEvv)
        /*0038*/ 	.word	0x00000000


	//----- nvinfo : EIATTR_MIN_STACK_SIZE
	.align		4
.L_54:
        /*003c*/ 	.byte	0x04, 0x12
        /*003e*/ 	.short	(.L_56 - .L_55)
	.align		4
.L_55:
        /*0040*/ 	.word	index@(_Z4swapPfS_i)
        /*0044*/ 	.word	0x00000000
.L_56:


//--------------------- .nv.compat                --------------------------
	.section	.nv.compat,"",@"SHT_CUDA_COMPAT_INFO"
	.align	4
        /*0000*/ 	.byte	0x02, 0x09, 0x00, 0x00, 0x02, 0x02, 0x01, 0x00, 0x02, 0x05, 0x05, 0x00, 0x03, 0x07, 0x01, 0x01
        /*0010*/ 	.byte	0x02, 0x03, 0x00, 0x00, 0x02, 0x06, 0x01, 0x00, 0x04, 0x0b, 0x08, 0x00, 0x09, 0x00, 0x00, 0x00
        /*0020*/ 	.byte	0x00, 0x00, 0x00, 0x00


//--------------------- .nv.info._ZN3cub18CUB_300001_SM_10006detail11EmptyKernelIvEEvv --------------------------
	.section	.nv.info._ZN3cub18CUB_300001_SM_10006detail11EmptyKernelIvEEvv,"",@"SHT_CUDA_INFO"
	.sectionflags	@""
	.align	4


	//----- nvinfo : EIATTR_CUDA_API_VERSION
	.align		4
        /*0000*/ 	.byte	0x04, 0x37
        /*0002*/ 	.short	(.L_58 - .L_57)
.L_57:
        /*0004*/ 	.word	0x00000082


	//----- nvinfo : EIATTR_SPARSE_MMA_MASK
	.align		4
.L_58:
        /*0008*/ 	.byte	0x03, 0x50
        /*000a*/ 	.short	0x0000


	//----- nvinfo : EIATTR_MAXREG_COUNT
	.align		4
        /*000c*/ 	.byte	0x03, 0x1b
        /*000e*/ 	.short	0x00ff


	//----- nvinfo : EIATTR_MERCURY_ISA_VERSION
	.align		4
        /*0010*/ 	.byte	0x03, 0x5f
        /*0012*/ 	.short	0x0101


	//----- nvinfo : EIATTR_VRC_CTA_INIT_COUNT
	.align		4
        /*0014*/ 	.byte	0x02, 0x4a
	.zero		1
	.zero		1


	//----- nvinfo : EIATTR_EXIT_INSTR_OFFSETS
	.align		4
        /*0018*/ 	.byte	0x04, 0x1c
        /*001a*/ 	.short	(.L_60 - .L_59)


	//   ....[0]....
.L_59:
        /*001c*/ 	.word	0x00000010


	//----- nvinfo : EIATTR_SW_WAR
	.align		4
.L_60:
        /*0020*/ 	.byte	0x04, 0x36
        /*0022*/ 	.short	(.L_62 - .L_61)
.L_61:
        /*0024*/ 	.word	0x00000008
.L_62:


//--------------------- .nv.info._Z4swapPfS_i     --------------------------
	.section	.nv.info._Z4swapPfS_i,"",@"SHT_CUDA_INFO"
	.sectionflags	@""
	.align	4


	//----- nvinfo : EIATTR_CUDA_API_VERSION
	.align		4
        /*0000*/ 	.byte	0x04, 0x37
        /*0002*/ 	.short	(.L_64 - .L_63)
.L_63:
        /*0004*/ 	.word	0x00000082


	//----- nvinfo : EIATTR_KPARAM_INFO
	.align		4
.L_64:
        /*0008*/ 	.byte	0x04, 0x17
        /*000a*/ 	.short	(.L_66 - .L_65)
.L_65:
        /*000c*/ 	.word	0x00000000
        /*0010*/ 	.short	0x0002
        /*0012*/ 	.short	0x0010
        /*0014*/ 	.byte	0x00, 0xf0, 0x11, 0x00


	//----- nvinfo : EIATTR_KPARAM_INFO
	.align		4
.L_66:
        /*0018*/ 	.byte	0x04, 0x17
        /*001a*/ 	.short	(.L_68 - .L_67)
.L_67:
        /*001c*/ 	.word	0x00000000
        /*0020*/ 	.short	0x0001
        /*0022*/ 	.short	0x0008
        /*0024*/ 	.byte	0x00, 0xf5, 0x21, 0x00


	//----- nvinfo : EIATTR_KPARAM_INFO
	.align		4
.L_68:
        /*0028*/ 	.byte	0x04, 0x17
        /*002a*/ 	.short	(.L_70 - .L_69)
.L_69:
        /*002c*/ 	.word	0x00000000
        /*0030*/ 	.short	0x0000
        /*0032*/ 	.short	0x0000
        /*0034*/ 	.byte	0x00, 0xf5, 0x21, 0x00


	//----- nvinfo : EIATTR_SPARSE_MMA_MASK
	.align		4
.L_70:
        /*0038*/ 	.byte	0x03, 0x50
        /*003a*/ 	.short	0x0000


	//----- nvinfo : EIATTR_MAXREG_COUNT
	.align		4
        /*003c*/ 	.byte	0x03, 0x1b
        /*003e*/ 	.short	0x00ff


	//----- nvinfo : EIATTR_MERCURY_ISA_VERSION
	.align		4
        /*0040*/ 	.byte	0x03, 0x5f
        /*0042*/ 	.short	0x0101


	//----- nvinfo : EIATTR_VRC_CTA_INIT_COUNT
	.align		4
        /*0044*/ 	.byte	0x02, 0x4a
	.zero		1
	.zero		1


	//----- nvinfo : EIATTR_EXIT_INSTR_OFFSETS
	.align		4
        /*0048*/ 	.byte	0x04, 0x1c
        /*004a*/ 	.short	(.L_72 - .L_71)


	//   ....[0]....
.L_71:
        /*004c*/ 	.word	0x000000e0


	//----- nvinfo : EIATTR_CBANK_PARAM_SIZE
	.align		4
.L_72:
        /*0050*/ 	.byte	0x03, 0x19
        /*0052*/ 	.short	0x0014


	//----- nvinfo : EIATTR_PARAM_CBANK
	.align		4
        /*0054*/ 	.byte	0x04, 0x0a
        /*0056*/ 	.short	(.L_74 - .L_73)
	.align		4
.L_73:
        /*0058*/ 	.word	index@(.nv.constant0._Z4swapPfS_i)
        /*005c*/ 	.short	0x0380
        /*005e*/ 	.short	0x0014


	//----- nvinfo : EIATTR_SW_WAR
	.align		4
.L_74:
        /*0060*/ 	.byte	0x04, 0x36
        /*0062*/ 	.short	(.L_76 - .L_75)
.L_75:
        /*0064*/ 	.word	0x00000008
.L_76:


//--------------------- .nv.callgraph             --------------------------
	.section	.nv.callgraph,"",@"SHT_CUDA_CALLGRAPH"
	.align	4
	.sectionentsize	8
	.align		4
        /*0000*/ 	.word	0x00000000
	.align		4
        /*0004*/ 	.word	0xffffffff
	.align		4
        /*0008*/ 	.word	0x00000000
	.align		4
        /*000c*/ 	.word	0xfffffffe
	.align		4
        /*0010*/ 	.word	0x00000000
	.align		4
        /*0014*/ 	.word	0xfffffffd
	.align		4
        /*0018*/ 	.word	0x00000000
	.align		4
        /*001c*/ 	.word	0xfffffffc


//--------------------- .nv.constant4             --------------------------
	.section	.nv.constant4,"a",@progbits
	.align	8
	.align		8
.nv.constant4:
        /*0000*/ 	.dword	_ZN34_INTERNAL_d9f1280f_4_k_cu_c682e6634cuda3std3__45__cpo5beginE
	.align		8
        /*0008*/ 	.dword	_ZN34_INTERNAL_d9f1280f_4_k_cu_c682e6634cuda3std3__45__cpo3endE
	.align		8
        /*0010*/ 	.dword	_ZN34_INTERNAL_d9f1280f_4_k_cu_c682e6634cuda3std3__45__cpo6cbeginE
	.align		8
        /*0018*/ 	.dword	_ZN34_INTERNAL_d9f1280f_4_k_cu_c682e6634cuda3std3__45__cpo4cendE
	.align		8
        /*0020*/ 	.dword	_ZN34_INTERNAL_d9f1280f_4_k_cu_c682e6634cuda3std3__45__cpo6rbeginE
	.align		8
        /*0028*/ 	.dword	_ZN34_INTERNAL_d9f1280f_4_k_cu_c682e6634cuda3std3__45__cpo4rendE
	.align		8
        /*0030*/ 	.dword	_ZN34_INTERNAL_d9f1280f_4_k_cu_c682e6634cuda3std3__45__cpo7crbeginE
	.align		8
        /*0038*/ 	.dword	_ZN34_INTERNAL_d9f1280f_4_k_cu_c682e6634cuda3std3__45__cpo5crendE
	.align		8
        /*0040*/ 	.dword	_ZN34_INTERNAL_d9f1280f_4_k_cu_c682e6634cuda3std3__436_GLOBAL__N__d9f1280f_4_k_cu_c682e6636ignoreE
	.align		8
        /*0048*/ 	.dword	_ZN34_INTERNAL_d9f1280f_4_k_cu_c682e6634cuda3std3__419piecewise_constructE
	.align		8
        /*0050*/ 	.dword	_ZN34_INTERNAL_d9f1280f_4_k_cu_c682e6634cuda3std3__48in_placeE
	.align		8
        /*0058*/ 	.dword	_ZN34_INTERNAL_d9f1280f_4_k_cu_c682e6634cuda3std3__420unreachable_sentinelE
	.align		8
        /*0060*/ 	.dword	_ZN34_INTERNAL_d9f1280f_4_k_cu_c682e6634cuda3std3__47nulloptE
	.align		8
        /*0068*/ 	.dword	_ZN34_INTERNAL_d9f1280f_4_k_cu_c682e6634cuda3std3__48unexpectE
	.align		8
        /*0070*/ 	.dword	_ZN34_INTERNAL_d9f1280f_4_k_cu_c682e6634cuda3std6ranges3__45__cpo4swapE
	.align		8
        /*0078*/ 	.dword	_ZN34_INTERNAL_d9f1280f_4_k_cu_c682e6634cuda3std6ranges3__45__cpo9iter_moveE
	.align		8
        /*0080*/ 	.dword	_ZN34_INTERNAL_d9f1280f_4_k_cu_c682e6634cuda3std6ranges3__45__cpo5beginE
	.align		8
        /*0088*/ 	.dword	_ZN34_INTERNAL_d9f1280f_4_k_cu_c682e6634cuda3std6ranges3__45__cpo3endE
	.align		8
        /*0090*/ 	.dword	_ZN34_INTERNAL_d9f1280f_4_k_cu_c682e6634cuda3std6ranges3__45__cpo6cbeginE
	.align		8
        /*0098*/ 	.dword	_ZN34_INTERNAL_d9f1280f_4_k_cu_c682e6634cuda3std6ranges3__45__cpo4cendE
	.align		8
        /*00a0*/ 	.dword	_ZN34_INTERNAL_d9f1280f_4_k_cu_c682e6634cuda3std6ranges3__45__cpo7advanceE
	.align		8
        /*00a8*/ 	.dword	_ZN34_INTERNAL_d9f1280f_4_k_cu_c682e6634cuda3std6ranges3__45__cpo9iter_swapE
	.align		8
        /*00b0*/ 	.dword	_ZN34_INTERNAL_d9f1280f_4_k_cu_c682e6634cuda3std6ranges3__45__cpo4nextE
	.align		8
        /*00b8*/ 	.dword	_ZN34_INTERNAL_d9f1280f_4_k_cu_c682e6634cuda3std6ranges3__45__cpo4prevE
	.align		8
        /*00c0*/ 	.dword	_ZN34_INTERNAL_d9f1280f_4_k_cu_c682e6634cuda3std6ranges3__45__cpo4dataE
	.align		8
        /*00c8*/ 	.dword	_ZN34_INTERNAL_d9f1280f_4_k_cu_c682e6634cuda3std6ranges3__45__cpo5cdataE
	.align		8
        /*00d0*/ 	.dword	_ZN34_INTERNAL_d9f1280f_4_k_cu_c682e6634cuda3std6ranges3__45__cpo4sizeE
	.align		8
        /*00d8*/ 	.dword	_ZN34_INTERNAL_d9f1280f_4_k_cu_c682e6634cuda3std6ranges3__45__cpo5ssizeE
	.align		8
        /*00e0*/ 	.dword	_ZN34_INTERNAL_d9f1280f_4_k_cu_c682e6634cuda3std6ranges3__45__cpo8distanceE
	.align		8
        /*00e8*/ 	.dword	_ZN34_INTERNAL_d9f1280f_4_k_cu_c682e6636thrust24THRUST_300001_SM_1000_NS8cuda_cub3parE
	.align		8
        /*00f0*/ 	.dword	_ZN34_INTERNAL_d9f1280f_4_k_cu_c682e6636thrust24THRUST_300001_SM_1000_NS8cuda_cub10par_nosyncE
	.align		8
        /*00f8*/ 	.dword	_ZN34_INTERNAL_d9f1280f_4_k_cu_c682e6636thrust24THRUST_300001_SM_1000_NS6system6detail10sequential3seqE
	.align		8
        /*0100*/ 	.dword	_ZN34_INTERNAL_d9f1280f_4_k_cu_c682e6636thrust24THRUST_300001_SM_1000_NS6system3cpp3parE
	.align		8
        /*0108*/ 	.dword	_ZN34_INTERNAL_d9f1280f_4_k_cu_c682e6636thrust24THRUST_300001_SM_1000_NS12placeholders2_1E
	.align		8
        /*0110*/ 	.dword	_ZN34_INTERNAL_d9f1280f_4_k_cu_c682e6636thrust24THRUST_300001_SM_1000_NS12placeholders2_2E
	.align		8
        /*0118*/ 	.dword	_ZN34_INTERNAL_d9f1280f_4_k_cu_c682e6636thrust24THRUST_300001_SM_1000_NS12placeholders2_3E
	.align		8
        /*0120*/ 	.dword	_ZN34_INTERNAL_d9f1280f_4_k_cu_c682e6636thrust24THRUST_300001_SM_1000_NS12placeholders2_4E
	.align		8
        /*0128*/ 	.dword	_ZN34_INTERNAL_d9f1280f_4_k_cu_c682e6636thrust24THRUST_300001_SM_1000_NS12placeholders2_5E
	.align		8
        /*0130*/ 	.dword	_ZN34_INTERNAL_d9f1280f_4_k_cu_c682e6636thrust24THRUST_300001_SM_1000_NS12placeholders2_6E
	.align		8
        /*0138*/ 	.dword	_ZN34_INTERNAL_d9f1280f_4_k_cu_c682e6636thrust24THRUST_300001_SM_1000_NS12placeholders2_7E
	.align		8
        /*0140*/ 	.dword	_ZN34_INTERNAL_d9f1280f_4_k_cu_c682e6636thrust24THRUST_300001_SM_1000_NS12placeholders2_8E
	.align		8
        /*0148*/ 	.dword	_ZN34_INTERNAL_d9f1280f_4_k_cu_c682e6636thrust24THRUST_300001_SM_1000_NS12placeholders2_9E
	.align		8
        /*0150*/ 	.dword	_ZN34_INTERNAL_d9f1280f_4_k_cu_c682e6636thrust24THRUST_300001_SM_1000_NS12placeholders3_10E
	.align		8
        /*0158*/ 	.dword	_ZN34_INTERNAL_d9f1280f_4_k_cu_c682e6636thrust24THRUST_300001_SM_1000_NS3seqE
	.align		8
        /*0160*/ 	.dword	_ZN34_INTERNAL_d9f1280f_4_k_cu_c682e6636thrust24THRUST_300001_SM_1000_NS6deviceE


//--------------------- .text._ZN3cub18CUB_300001_SM_10006detail11EmptyKernelIvEEvv --------------------------
	.section	.text._ZN3cub18CUB_300001_SM_10006detail11EmptyKernelIvEEvv,"ax",@progbits
	.align	128
        .global         _ZN3cub18CUB_300001_SM_10006detail11EmptyKernelIvEEvv
        .type           _ZN3cub18CUB_300001_SM_10006detail11EmptyKernelIvEEvv,@function
        .size           _ZN3cub18CUB_300001_SM_10006detail11EmptyKernelIvEEvv,(.L_x_2 - _ZN3cub18CUB_300001_SM_10006detail11EmptyKernelIvEEvv)
        .other          _ZN3cub18CUB_300001_SM_10006detail11EmptyKernelIvEEvv,@"STO_CUDA_ENTRY STV_DEFAULT"
_ZN3cub18CUB_300001_SM_10006detail11EmptyKernelIvEEvv:
.text._ZN3cub18CUB_300001_SM_10006detail11EmptyKernelIvEEvv:
[----:B------:R-:W-:Y:S01]  /*0000*/  LDC R1, c[0x0][0x37c] ;  /* 0x0000df00ff017b82 */ /* 0x000fe20000000800 */
[----:B------:R-:W-:Y:S05]  /*0010*/  EXIT ;  /* 0x000000000000794d */ /* 0x000fea0003800000 */
.L_x_0:
[----:B------:R-:W-:-:S00]  /*0020*/  BRA `(.L_x_0) ;  /* 0xfffffffc00fc7947 */ /* 0x000fc0000383ffff */
[----:B------:R-:W-:-:S00]  /*0030*/  NOP ;  /* 0x0000000000007918 */ /* 0x000fc00000000000 */
        /* <DEDUP_REMOVED lines=12> */
.L_x_2:


//--------------------- .text._Z4swapPfS_i        --------------------------
	.section	.text._Z4swapPfS_i,"ax",@progbits
	.align	128
        .global         _Z4swapPfS_i
        .type           _Z4swapPfS_i,@function
        .size           _Z4swapPfS_i,(.L_x_3 - _Z4swapPfS_i)
        .other          _Z4swapPfS_i,@"STO_CUDA_ENTRY STV_DEFAULT"
_Z4swapPfS_i:
.text._Z4swapPfS_i:
[----:B------:R-:W-:Y:S01]  /*0000*/  LDC R1, c[0x0][0x37c] ;  /* 0x0000df00ff017b82 */ /* 0x000fe20000000800 */
[----:B------:R-:W0:Y:S07]  /*0010*/  S2R R0, SR_TID.X ;  /* 0x0000000000007919 */ /* 0x000e2e0000002100 */
[----:B------:R-:W0:Y:S01]  /*0020*/  S2UR UR6, SR_CTAID.X ;  /* 0x00000000000679c3 */ /* 0x000e220000002500 */
[----:B------:R-:W1:Y:S07]  /*0030*/  LDCU.64 UR4, c[0x0][0x358] ;  /* 0x00006b00ff0477ac */ /* 0x000e6e0008000a00 */
[----:B------:R-:W0:Y:S08]  /*0040*/  LDC R7, c[0x0][0x360] ;  /* 0x0000d800ff077b82 */ /* 0x000e300000000800 */
[----:B------:R-:W2:Y:S08]  /*0050*/  LDC.64 R4, c[0x0][0x388] ;  /* 0x0000e200ff047b82 */ /* 0x000eb00000000a00 */
[----:B------:R-:W3:Y:S01]  /*0060*/  LDC.64 R2, c[0x0][0x380] ;  /* 0x0000e000ff027b82 */ /* 0x000ee20000000a00 */
[----:B0-----:R-:W-:-:S04]  /*0070*/  IMAD R7, R7, UR6, R0 ;  /* 0x0000000607077c24 */ /* 0x001fc8000f8e0200 */
[----:B--2---:R-:W-:-:S05]  /*0080*/  IMAD.WIDE R4, R7, 0x4, R4 ;  /* 0x0000000407047825 */ /* 0x004fca00078e0204 */
[----:B-1----:R-:W2:Y:S01]  /*0090*/  LDG.E R9, desc[UR4][R4.64] ;  /* 0x0000000404097981 */ /* 0x002ea2000c1e1900 */
[----:B---3--:R-:W-:-:S05]  /*00a0*/  IMAD.WIDE R2, R7, 0x4, R2 ;  /* 0x0000000407027825 */ /* 0x008fca00078e0202 */
[----:B------:R-:W3:Y:S04]  /*00b0*/  LDG.E R7, desc[UR4][R2.64] ;  /* 0x0000000402077981 */ /* 0x000ee8000c1e1900 */
[----:B--2---:R-:W-:Y:S04]  /*00c0*/  STG.E desc[UR4][R2.64], R9 ;  /* 0x0000000902007986 */ /* 0x004fe8000c101904 */
[----:B---3--:R-:W-:Y:S01]  /*00d0*/  STG.E desc[UR4][R4.64], R7 ;  /* 0x0000000704007986 */ /* 0x008fe2000c101904 */
[----:B------:R-:W-:Y:S05]  /*00e0*/  EXIT ;  /* 0x000000000000794d */ /* 0x000fea0003800000 */
.L_x_1:
        /* <DEDUP_REMOVED lines=9> */
.L_x_3:


//--------------------- .nv.shared.reserved.0     --------------------------
	.section	.nv.shared.reserved.0,"aw",@nobits
	.weak		__nv_reservedSMEM_offset_0_alias
	.size		__nv_reservedSMEM_offset_0_alias, 0, 64
	.other		__nv_reservedSMEM_offset_0_alias,@"STO_CUDA_RESERVED_SHARED STV_DEFAULT"
__nv_reservedSMEM_offset_0_alias:
	.zero		0
	.zero		64


//--------------------- .nv.global                --------------------------
	.section	.nv.global,"aw",@nobits
.nv.global:
	.type		_ZN34_INTERNAL_d9f1280f_4_k_cu_c682e6636thrust24THRUST_300001_SM_1000_NS12placeholders2_8E,@object
	.size		_ZN34_INTERNAL_d9f1280f_4_k_cu_c682e6636thrust24THRUST_300001_SM_1000_NS12placeholders2_8E,(_ZN34_INTERNAL_d9f1280f_4_k_cu_c682e6634cuda3std3__436_GLOBAL__N__d9f1280f_4_k_cu_c682e6636ignoreE - _ZN34_INTERNAL_d9f1280f_4_k_cu_c682e6636thrust24THRUST_300001_SM_1000_NS12placeholders2_8E)
_ZN34_INTERNAL_d9f1280f_4_k_cu_c682e6636thrust24THRUST_300001_SM_1000_NS12placeholders2_8E:
	.zero		1
	.type		_ZN34_INTERNAL_d9f1280f_4_k_cu_c682e6634cuda3std3__436_GLOBAL__N__d9f1280f_4_k_cu_c682e6636ignoreE,@object
	.size		_ZN34_INTERNAL_d9f1280f_4_k_cu_c682e6634cuda3std3__436_GLOBAL__N__d9f1280f_4_k_cu_c682e6636ignoreE,(_ZN34_INTERNAL_d9f1280f_4_k_cu_c682e6634cuda3std6ranges3__45__cpo4dataE - _ZN34_INTERNAL_d9f1280f_4_k_cu_c682e6634cuda3std3__436_GLOBAL__N__d9f1280f_4_k_cu_c682e6636ignoreE)
_ZN34_INTERNAL_d9f1280f_4_k_cu_c682e6634cuda3std3__436_GLOBAL__N__d9f1280f_4_k_cu_c682e6636ignoreE:
	.zero		1
	.type		_ZN34_INTERNAL_d9f1280f_4_k_cu_c682e6634cuda3std6ranges3__45__cpo4dataE,@object
	.size		_ZN34_INTERNAL_d9f1280f_4_k_cu_c682e6634cuda3std6ranges3__45__cpo4dataE,(_ZN34_INTERNAL_d9f1280f_4_k_cu_c682e6636thrust24THRUST_300001_SM_1000_NS6system3cpp3parE - _ZN34_INTERNAL_d9f1280f_4_k_cu_c682e6634cuda3std6ranges3__45__cpo4dataE)
_ZN34_INTERNAL_d9f1280f_4_k_cu_c682e6634cuda3std6ranges3__45__cpo4dataE:
	.zero		1
	.type		_ZN34_INTERNAL_d9f1280f_4_k_cu_c682e6636thrust24THRUST_300001_SM_1000_NS6system3cpp3parE,@object
	.size		_ZN34_INTERNAL_d9f1280f_4_k_cu_c682e6636thrust24THRUST_300001_SM_1000_NS6system3cpp3parE,(_ZN34_INTERNAL_d9f1280f_4_k_cu_c682e6634cuda3std3__45__cpo5beginE - _ZN34_INTERNAL_d9f1280f_4_k_cu_c682e6636thrust24THRUST_300001_SM_1000_NS6system3cpp3parE)
_ZN34_INTERNAL_d9f1280f_4_k_cu_c682e6636thrust24THRUST_300001_SM_1000_NS6system3cpp3parE:
	.zero		1
	.type		_ZN34_INTERNAL_d9f1280f_4_k_cu_c682e6634cuda3std3__45__cpo5beginE,@object
	.size		_ZN34_INTERNAL_d9f1280f_4_k_cu_c682e6634cuda3std3__45__cpo5beginE,(_ZN34_INTERNAL_d9f1280f_4_k_cu_c682e6634cuda3std6ranges3__45__cpo5beginE - _ZN34_INTERNAL_d9f1280f_4_k_cu_c682e6634cuda3std3__45__cpo5beginE)
_ZN34_INTERNAL_d9f1280f_4_k_cu_c682e6634cuda3std3__45__cpo5beginE:
	.zero		1
	.type		_ZN34_INTERNAL_d9f1280f_4_k_cu_c682e6634cuda3std6ranges3__45__cpo5beginE,@object
	.size		_ZN34_INTERNAL_d9f1280f_4_k_cu_c682e6634cuda3std6ranges3__45__cpo5beginE,(_ZN34_INTERNAL_d9f1280f_4_k_cu_c682e6636thrust24THRUST_300001_SM_1000_NS6deviceE - _ZN34_INTERNAL_d9f1280f_4_k_cu_c682e6634cuda3std6ranges3__45__cpo5beginE)
_ZN34_INTERNAL_d9f1280f_4_k_cu_c682e6634cuda3std6ranges3__45__cpo5beginE:
	.zero		1
	.type		_ZN34_INTERNAL_d9f1280f_4_k_cu_c682e6636thrust24THRUST_300001_SM_1000_NS6deviceE,@object
	.size		_ZN34_INTERNAL_d9f1280f_4_k_cu_c682e6636thrust24THRUST_300001_SM_1000_NS6deviceE,(_ZN34_INTERNAL_d9f1280f_4_k_cu_c682e6634cuda3std3__47nulloptE - _ZN34_INTERNAL_d9f1280f_4_k_cu_c682e6636thrust24THRUST_300001_SM_1000_NS6deviceE)
_ZN34_INTERNAL_d9f1280f_4_k_cu_c682e6636thrust24THRUST_300001_SM_1000_NS6deviceE:
	.zero		1
	.type		_ZN34_INTERNAL_d9f1280f_4_k_cu_c682e6634cuda3std3__47nulloptE,@object
	.size		_ZN34_INTERNAL_d9f1280f_4_k_cu_c682e6634cuda3std3__47nulloptE,(_ZN34_INTERNAL_d9f1280f_4_k_cu_c682e6634cuda3std6ranges3__45__cpo8distanceE - _ZN34_INTERNAL_d9f1280f_4_k_cu_c682e6634cuda3std3__47nulloptE)
_ZN34_INTERNAL_d9f1280f_4_k_cu_c682e6634cuda3std3__47nulloptE:
	.zero		1
	.type		_ZN34_INTERNAL_d9f1280f_4_k_cu_c682e6634cuda3std6ranges3__45__cpo8distanceE,@object
	.size		_ZN34_INTERNAL_d9f1280f_4_k_cu_c682e6634cuda3std6ranges3__45__cpo8distanceE,(_ZN34_INTERNAL_d9f1280f_4_k_cu_c682e6636thrust24THRUST_300001_SM_1000_NS12placeholders2_4E - _ZN34_INTERNAL_d9f1280f_4_k_cu_c682e6634cuda3std6ranges3__45__cpo8distanceE)
_ZN34_INTERNAL_d9f1280f_4_k_cu_c682e6634cuda3std6ranges3__45__cpo8distanceE:
	.zero		1
	.type		_ZN34_INTERNAL_d9f1280f_4_k_cu_c682e6636thrust24THRUST_300001_SM_1000_NS12placeholders2_4E,@object
	.size		_ZN34_INTERNAL_d9f1280f_4_k_cu_c682e6636thrust24THRUST_300001_SM_1000_NS12placeholders2_4E,(_ZN34_INTERNAL_d9f1280f_4_k_cu_c682e6634cuda3std3__45__cpo6rbeginE - _ZN34_INTERNAL_d9f1280f_4_k_cu_c682e6636thrust24THRUST_300001_SM_1000_NS12placeholders2_4E)
_ZN34_INTERNAL_d9f1280f_4_k_cu_c682e6636thrust24THRUST_300001_SM_1000_NS12placeholders2_4E:
	.zero		1
	.type		_ZN34_INTERNAL_d9f1280f_4_k_cu_c682e6634cuda3std3__45__cpo6rbeginE,@object
	.size		_ZN34_INTERNAL_d9f1280f_4_k_cu_c682e6634cuda3std3__45__cpo6rbeginE,(_ZN34_INTERNAL_d9f1280f_4_k_cu_c682e6634cuda3std6ranges3__45__cpo7advanceE - _ZN34_INTERNAL_d9f1280f_4_k_cu_c682e6634cuda3std3__45__cpo6rbeginE)
_ZN34_INTERNAL_d9f1280f_4_k_cu_c682e6634cuda3std3__45__cpo6rbeginE:
	.zero		1
	.type		_ZN34_INTERNAL_d9f1280f_4_k_cu_c682e6634cuda3std6ranges3__45__cpo7advanceE,@object
	.size		_ZN34_INTERNAL_d9f1280f_4_k_cu_c682e6634cuda3std6ranges3__45__cpo7advanceE,(_ZN34_INTERNAL_d9f1280f_4_k_cu_c682e6636thrust24THRUST_300001_SM_1000_NS12placeholders3_10E - _ZN34_INTERNAL_d9f1280f_4_k_cu_c682e6634cuda3std6ranges3__45__cpo7advanceE)
_ZN34_INTERNAL_d9f1280f_4_k_cu_c682e6634cuda3std6ranges3__45__cpo7advanceE:
	.zero		1
	.type		_ZN34_INTERNAL_d9f1280f_4_k_cu_c682e6636thrust24THRUST_300001_SM_1000_NS12placeholders3_10E,@object
	.size		_ZN34_INTERNAL_d9f1280f_4_k_cu_c682e6636thrust24THRUST_300001_SM_1000_NS12placeholders3_10E,(_ZN34_INTERNAL_d9f1280f_4_k_cu_c682e6634cuda3std3__48in_placeE - _ZN34_INTERNAL_d9f1280f_4_k_cu_c682e6636thrust24THRUST_300001_SM_1000_NS12placeholders3_10E)
_ZN34_INTERNAL_d9f1280f_4_k_cu_c682e6636thrust24THRUST_300001_SM_1000_NS12placeholders3_10E:
	.zero		1
	.type		_ZN34_INTERNAL_d9f1280f_4_k_cu_c682e6634cuda3std3__48in_placeE,@object
	.size		_ZN34_INTERNAL_d9f1280f_4_k_cu_c682e6634cuda3std3__48in_placeE,(_ZN34_INTERNAL_d9f1280f_4_k_cu_c682e6634cuda3std6ranges3__45__cpo4sizeE - _ZN34_INTERNAL_d9f1280f_4_k_cu_c682e6634cuda3std3__48in_placeE)
_ZN34_INTERNAL_d9f1280f_4_k_cu_c682e6634cuda3std3__48in_placeE:
	.zero		1
	.type		_ZN34_INTERNAL_d9f1280f_4_k_cu_c682e6634cuda3std6ranges3__45__cpo4sizeE,@object
	.size		_ZN34_INTERNAL_d9f1280f_4_k_cu_c682e6634cuda3std6ranges3__45__cpo4sizeE,(_ZN34_INTERNAL_d9f1280f_4_k_cu_c682e6636thrust24THRUST_300001_SM_1000_NS12placeholders2_2E - _ZN34_INTERNAL_d9f1280f_4_k_cu_c682e6634cuda3std6ranges3__45__cpo4sizeE)
_ZN34_INTERNAL_d9f1280f_4_k_cu_c682e6634cuda3std6ranges3__45__cpo4sizeE:
	.zero		1
	.type		_ZN34_INTERNAL_d9f1280f_4_k_cu_c682e6636thrust24THRUST_300001_SM_1000_NS12placeholders2_2E,@object
	.size		_ZN34_INTERNAL_d9f1280f_4_k_cu_c682e6636thrust24THRUST_300001_SM_1000_NS12placeholders2_2E,(_ZN34_INTERNAL_d9f1280f_4_k_cu_c682e6634cuda3std3__45__cpo6cbeginE - _ZN34_INTERNAL_d9f1280f_4_k_cu_c682e6636thrust24THRUST_300001_SM_1000_NS12placeholders2_2E)
_ZN34_INTERNAL_d9f1280f_4_k_cu_c682e6636thrust24THRUST_300001_SM_1000_NS12placeholders2_2E:
	.zero		1
	.type		_ZN34_INTERNAL_d9f1280f_4_k_cu_c682e6634cuda3std3__45__cpo6cbeginE,@object
	.size		_ZN34_INTERNAL_d9f1280f_4_k_cu_c682e6634cuda3std3__45__cpo6cbeginE,(_ZN34_INTERNAL_d9f1280f_4_k_cu_c682e6634cuda3std6ranges3__45__cpo6cbeginE - _ZN34_INTERNAL_d9f1280f_4_k_cu_c682e6634cuda3std3__45__cpo6cbeginE)
_ZN34_INTERNAL_d9f1280f_4_k_cu_c682e6634cuda3std3__45__cpo6cbeginE:
	.zero		1
	.type		_ZN34_INTERNAL_d9f1280f_4_k_cu_c682e6634cuda3std6ranges3__45__cpo6cbeginE,@object
	.size		_ZN34_INTERNAL_d9f1280f_4_k_cu_c682e6634cuda3std6ranges3__45__cpo6cbeginE,(_ZN34_INTERNAL_d9f1280f_4_k_cu_c682e6636thrust24THRUST_300001_SM_1000_NS12placeholders2_6E - _ZN34_INTERNAL_d9f1280f_4_k_cu_c682e6634cuda3std6ranges3__45__cpo6cbeginE)
_ZN34_INTERNAL_d9f1280f_4_k_cu_c682e6634cuda3std6ranges3__45__cpo6cbeginE:
	.zero		1
	.type		_ZN34_INTERNAL_d9f1280f_4_k_cu_c682e6636thrust24THRUST_300001_SM_1000_NS12placeholders2_6E,@object
	.size		_ZN34_INTERNAL_d9f1280f_4_k_cu_c682e6636thrust24THRUST_300001_SM_1000_NS12placeholders2_6E,(_ZN34_INTERNAL_d9f1280f_4_k_cu_c682e6634cuda3std3__45__cpo7crbeginE - _ZN34_INTERNAL_d9f1280f_4_k_cu_c682e6636thrust24THRUST_300001_SM_1000_NS12placeholders2_6E)
_ZN34_INTERNAL_d9f1280f_4_k_cu_c682e6636thrust24THRUST_300001_SM_1000_NS12placeholders2_6E:
	.zero		1
	.type		_ZN34_INTERNAL_d9f1280f_4_k_cu_c682e6634cuda3std3__45__cpo7crbeginE,@object
	.size		_ZN34_INTERNAL_d9f1280f_4_k_cu_c682e6634cuda3std3__45__cpo7crbeginE,(_ZN34_INTERNAL_d9f1280f_4_k_cu_c682e6634cuda3std6ranges3__45__cpo4nextE - _ZN34_INTERNAL_d9f1280f_4_k_cu_c682e6634cuda3std3__45__cpo7crbeginE)
_ZN34_INTERNAL_d9f1280f_4_k_cu_c682e6634cuda3std3__45__cpo7crbeginE:
	.zero		1
	.type		_ZN34_INTERNAL_d9f1280f_4_k_cu_c682e6634cuda3std6ranges3__45__cpo4nextE,@object
	.size		_ZN34_INTERNAL_d9f1280f_4_k_cu_c682e6634cuda3std6ranges3__45__cpo4nextE,(_ZN34_INTERNAL_d9f1280f_4_k_cu_c682e6634cuda3std6ranges3__45__cpo4swapE - _ZN34_INTERNAL_d9f1280f_4_k_cu_c682e6634cuda3std6ranges3__45__cpo4nextE)
_ZN34_INTERNAL_d9f1280f_4_k_cu_c682e6634cuda3std6ranges3__45__cpo4nextE:
	.zero		1
	.type		_ZN34_INTERNAL_d9f1280f_4_k_cu_c682e6634cuda3std6ranges3__45__cpo4swapE,@object
	.size		_ZN34_INTERNAL_d9f1280f_4_k_cu_c682e6634cuda3std6ranges3__45__cpo4swapE,(_ZN34_INTERNAL_d9f1280f_4_k_cu_c682e6636thrust24THRUST_300001_SM_1000_NS8cuda_cub10par_nosyncE - _ZN34_INTERNAL_d9f1280f_4_k_cu_c682e6634cuda3std6ranges3__45__cpo4swapE)
_ZN34_INTERNAL_d9f1280f_4_k_cu_c682e6634cuda3std6ranges3__45__cpo4swapE:
	.zero		1
	.type		_ZN34_INTERNAL_d9f1280f_4_k_cu_c682e6636thrust24THRUST_300001_SM_1000_NS8cuda_cub10par_nosyncE,@object
	.size		_ZN34_INTERNAL_d9f1280f_4_k_cu_c682e6636thrust24THRUST_300001_SM_1000_NS8cuda_cub10par_nosyncE,(_ZN34_INTERNAL_d9f1280f_4_k_cu_c682e6636thrust24THRUST_300001_SM_1000_NS3seqE - _ZN34_INTERNAL_d9f1280f_4_k_cu_c682e6636thrust24THRUST_300001_SM_1000_NS8cuda_cub10par_nosyncE)
_ZN34_INTERNAL_d9f1280f_4_k_cu_c682e6636thrust24THRUST_300001_SM_1000_NS8cuda_cub10par_nosyncE:
	.zero		1
	.type		_ZN34_INTERNAL_d9f1280f_4_k_cu_c682e6636thrust24THRUST_300001_SM_1000_NS3seqE,@object
	.size		_ZN34_INTERNAL_d9f1280f_4_k_cu_c682e6636thrust24THRUST_300001_SM_1000_NS3seqE,(_ZN34_INTERNAL_d9f1280f_4_k_cu_c682e6634cuda3std3__420unreachable_sentinelE - _ZN34_INTERNAL_d9f1280f_4_k_cu_c682e6636thrust24THRUST_300001_SM_1000_NS3seqE)
_ZN34_INTERNAL_d9f1280f_4_k_cu_c682e6636thrust24THRUST_300001_SM_1000_NS3seqE:
	.zero		1
	.type		_ZN34_INTERNAL_d9f1280f_4_k_cu_c682e6634cuda3std3__420unreachable_sentinelE,@object
	.size		_ZN34_INTERNAL_d9f1280f_4_k_cu_c682e6634cuda3std3__420unreachable_sentinelE,(_ZN34_INTERNAL_d9f1280f_4_k_cu_c682e6634cuda3std6ranges3__45__cpo5ssizeE - _ZN34_INTERNAL_d9f1280f_4_k_cu_c682e6634cuda3std3__420unreachable_sentinelE)
_ZN34_INTERNAL_d9f1280f_4_k_cu_c682e6634cuda3std3__420unreachable_sentinelE:
	.zero		1
	.type		_ZN34_INTERNAL_d9f1280f_4_k_cu_c682e6634cuda3std6ranges3__45__cpo5ssizeE,@object
	.size		_ZN34_INTERNAL_d9f1280f_4_k_cu_c682e6634cuda3std6ranges3__45__cpo5ssizeE,(_ZN34_INTERNAL_d9f1280f_4_k_cu_c682e6636thrust24THRUST_300001_SM_1000_NS12placeholders2_3E - _ZN34_INTERNAL_d9f1280f_4_k_cu_c682e6634cuda3std6ranges3__45__cpo5ssizeE)
_ZN34_INTERNAL_d9f1280f_4_k_cu_c682e6634cuda3std6ranges3__45__cpo5ssizeE:
	.zero		1
	.type		_ZN34_INTERNAL_d9f1280f_4_k_cu_c682e6636thrust24THRUST_300001_SM_1000_NS12placeholders2_3E,@object
	.size		_ZN34_INTERNAL_d9f1280f_4_k_cu_c682e6636thrust24THRUST_300001_SM_1000_NS12placeholders2_3E,(_ZN34_INTERNAL_d9f1280f_4_k_cu_c682e6634cuda3std3__45__cpo4cendE - _ZN34_INTERNAL_d9f1280f_4_k_cu_c682e6636thrust24THRUST_300001_SM_1000_NS12placeholders2_3E)
_ZN34_INTERNAL_d9f1280f_4_k_cu_c682e6636thrust24THRUST_300001_SM_1000_NS12placeholders2_3E:
	.zero		1
	.type		_ZN34_INTERNAL_d9f1280f_4_k_cu_c682e6634cuda3std3__45__cpo4cendE,@object
	.size		_ZN34_INTERNAL_d9f1280f_4_k_cu_c682e6634cuda3std3__45__cpo4cendE,(_ZN34_INTERNAL_d9f1280f_4_k_cu_c682e6634cuda3std6ranges3__45__cpo4cendE - _ZN34_INTERNAL_d9f1280f_4_k_cu_c682e6634cuda3std3__45__cpo4cendE)
_ZN34_INTERNAL_d9f1280f_4_k_cu_c682e6634cuda3std3__45__cpo4cendE:
	.zero		1
	.type		_ZN34_INTERNAL_d9f1280f_4_k_cu_c682e6634cuda3std6ranges3__45__cpo4cendE,@object
	.size		_ZN34_INTERNAL_d9f1280f_4_k_cu_c682e6634cuda3std6ranges3__45__cpo4cendE,(_ZN34_INTERNAL_d9f1280f_4_k_cu_c682e6636thrust24THRUST_300001_SM_1000_NS12placeholders2_7E - _ZN34_INTERNAL_d9f1280f_4_k_cu_c682e6634cuda3std6ranges3__45__cpo4cendE)
_ZN34_INTERNAL_d9f1280f_4_k_cu_c682e6634cuda3std6ranges3__45__cpo4cendE:
	.zero		1
	.type		_ZN34_INTERNAL_d9f1280f_4_k_cu_c682e6636thrust24THRUST_300001_SM_1000_NS12placeholders2_7E,@object
	.size		_ZN34_INTERNAL_d9f1280f_4_k_cu_c682e6636thrust24THRUST_300001_SM_1000_NS12placeholders2_7E,(_ZN34_INTERNAL_d9f1280f_4_k_cu_c682e6634cuda3std3__45__cpo5crendE - _ZN34_INTERNAL_d9f1280f_4_k_cu_c682e6636thrust24THRUST_300001_SM_1000_NS12placeholders2_7E)
_ZN34_INTERNAL_d9f1280f_4_k_cu_c682e6636thrust24THRUST_300001_SM_1000_NS12placeholders2_7E:
	.zero		1
	.type		_ZN34_INTERNAL_d9f1280f_4_k_cu_c682e6634cuda3std3__45__cpo5crendE,@object
	.size		_ZN34_INTERNAL_d9f1280f_4_k_cu_c682e6634cuda3std3__45__cpo5crendE,(_ZN34_INTERNAL_d9f1280f_4_k_cu_c682e6634cuda3std6ranges3__45__cpo4prevE - _ZN34_INTERNAL_d9f1280f_4_k_cu_c682e6634cuda3std3__45__cpo5crendE)
_ZN34_INTERNAL_d9f1280f_4_k_cu_c682e6634cuda3std3__45__cpo5crendE:
	.zero		1
	.type		_ZN34_INTERNAL_d9f1280f_4_k_cu_c682e6634cuda3std6ranges3__45__cpo4prevE,@object
	.size		_ZN34_INTERNAL_d9f1280f_4_k_cu_c682e6634cuda3std6ranges3__45__cpo4prevE,(_ZN34_INTERNAL_d9f1280f_4_k_cu_c682e6634cuda3std6ranges3__45__cpo9iter_moveE - _ZN34_INTERNAL_d9f1280f_4_k_cu_c682e6634cuda3std6ranges3__45__cpo4prevE)
_ZN34_INTERNAL_d9f1280f_4_k_cu_c682e6634cuda3std6ranges3__45__cpo4prevE:
	.zero		1
	.type		_ZN34_INTERNAL_d9f1280f_4_k_cu_c682e6634cuda3std6ranges3__45__cpo9iter_moveE,@object
	.size		_ZN34_INTERNAL_d9f1280f_4_k_cu_c682e6634cuda3std6ranges3__45__cpo9iter_moveE,(_ZN34_INTERNAL_d9f1280f_4_k_cu_c682e6636thrust24THRUST_300001_SM_1000_NS6system6detail10sequential3seqE - _ZN34_INTERNAL_d9f1280f_4_k_cu_c682e6634cuda3std6ranges3__45__cpo9iter_moveE)
_ZN34_INTERNAL_d9f1280f_4_k_cu_c682e6634cuda3std6ranges3__45__cpo9iter_moveE:
	.zero		1
	.type		_ZN34_INTERNAL_d9f1280f_4_k_cu_c682e6636thrust24THRUST_300001_SM_1000_NS6system6detail10sequential3seqE,@object
	.size		_ZN34_INTERNAL_d9f1280f_4_k_cu_c682e6636thrust24THRUST_300001_SM_1000_NS6system6detail10sequential3seqE,(_ZN34_INTERNAL_d9f1280f_4_k_cu_c682e6636thrust24THRUST_300001_SM_1000_NS12placeholders2_9E - _ZN34_INTERNAL_d9f1280f_4_k_cu_c682e6636thrust24THRUST_300001_SM_1000_NS6system6detail10sequential3seqE)
_ZN34_INTERNAL_d9f1280f_4_k_cu_c682e6636thrust24THRUST_300001_SM_1000_NS6system6detail10sequential3seqE:
	.zero		1
	.type		_ZN34_INTERNAL_d9f1280f_4_k_cu_c682e6636thrust24THRUST_300001_SM_1000_NS12placeholders2_9E,@object
	.size		_ZN34_INTERNAL_d9f1280f_4_k_cu_c682e6636thrust24THRUST_300001_SM_1000_NS12placeholders2_9E,(_ZN34_INTERNAL_d9f1280f_4_k_cu_c682e6634cuda3std3__419piecewise_constructE - _ZN34_INTERNAL_d9f1280f_4_k_cu_c682e6636thrust24THRUST_300001_SM_1000_NS12placeholders2_9E)
_ZN34_INTERNAL_d9f1280f_4_k_cu_c682e6636thrust24THRUST_300001_SM_1000_NS12placeholders2_9E:
	.zero		1
	.type		_ZN34_INTERNAL_d9f1280f_4_k_cu_c682e6634cuda3std3__419piecewise_constructE,@object
	.size		_ZN34_INTERNAL_d9f1280f_4_k_cu_c682e6634cuda3std3__419piecewise_constructE,(_ZN34_INTERNAL_d9f1280f_4_k_cu_c682e6634cuda3std6ranges3__45__cpo5cdataE - _ZN34_INTERNAL_d9f1280f_4_k_cu_c682e6634cuda3std3__419piecewise_constructE)
_ZN34_INTERNAL_d9f1280f_4_k_cu_c682e6634cuda3std3__419piecewise_constructE:
	.zero		1
	.type		_ZN34_INTERNAL_d9f1280f_4_k_cu_c682e6634cuda3std6ranges3__45__cpo5cdataE,@object
	.size		_ZN34_INTERNAL_d9f1280f_4_k_cu_c682e6634cuda3std6ranges3__45__cpo5cdataE,(_ZN34_INTERNAL_d9f1280f_4_k_cu_c682e6636thrust24THRUST_300001_SM_1000_NS12placeholders2_1E - _ZN34_INTERNAL_d9f1280f_4_k_cu_c682e6634cuda3std6ranges3__45__cpo5cdataE)
_ZN34_INTERNAL_d9f1280f_4_k_cu_c682e6634cuda3std6ranges3__45__cpo5cdataE:
	.zero		1
	.type		_ZN34_INTERNAL_d9f1280f_4_k_cu_c682e6636thrust24THRUST_300001_SM_1000_NS12placeholders2_1E,@object
	.size		_ZN34_INTERNAL_d9f1280f_4_k_cu_c682e6636thrust24THRUST_300001_SM_1000_NS12placeholders2_1E,(_ZN34_INTERNAL_d9f1280f_4_k_cu_c682e6634cuda3std3__45__cpo3endE - _ZN34_INTERNAL_d9f1280f_4_k_cu_c682e6636thrust24THRUST_300001_SM_1000_NS12placeholders2_1E)
_ZN34_INTERNAL_d9f1280f_4_k_cu_c682e6636thrust24THRUST_300001_SM_1000_NS12placeholders2_1E:
	.zero		1
	.type		_ZN34_INTERNAL_d9f1280f_4_k_cu_c682e6634cuda3std3__45__cpo3endE,@object
	.size		_ZN34_INTERNAL_d9f1280f_4_k_cu_c682e6634cuda3std3__45__cpo3endE,(_ZN34_INTERNAL_d9f1280f_4_k_cu_c682e6634cuda3std6ranges3__45__cpo3endE - _ZN34_INTERNAL_d9f1280f_4_k_cu_c682e6634cuda3std3__45__cpo3endE)
_ZN34_INTERNAL_d9f1280f_4_k_cu_c682e6634cuda3std3__45__cpo3endE:
	.zero		1
	.type		_ZN34_INTERNAL_d9f1280f_4_k_cu_c682e6634cuda3std6ranges3__45__cpo3endE,@object
	.size		_ZN34_INTERNAL_d9f1280f_4_k_cu_c682e6634cuda3std6ranges3__45__cpo3endE,(_ZN34_INTERNAL_d9f1280f_4_k_cu_c682e6636thrust24THRUST_300001_SM_1000_NS12placeholders2_5E - _ZN34_INTERNAL_d9f1280f_4_k_cu_c682e6634cuda3std6ranges3__45__cpo3endE)
_ZN34_INTERNAL_d9f1280f_4_k_cu_c682e6634cuda3std6ranges3__45__cpo3endE:
	.zero		1
	.type		_ZN34_INTERNAL_d9f1280f_4_k_cu_c682e6636thrust24THRUST_300001_SM_1000_NS12placeholders2_5E,@object
	.size		_ZN34_INTERNAL_d9f1280f_4_k_cu_c682e6636thrust24THRUST_300001_SM_1000_NS12placeholders2_5E,(_ZN34_INTERNAL_d9f1280f_4_k_cu_c682e6634cuda3std3__45__cpo4rendE - _ZN34_INTERNAL_d9f1280f_4_k_cu_c682e6636thrust24THRUST_300001_SM_1000_NS12placeholders2_5E)
_ZN34_INTERNAL_d9f1280f_4_k_cu_c682e6636thrust24THRUST_300001_SM_1000_NS12placeholders2_5E:
	.zero		1
	.type		_ZN34_INTERNAL_d9f1280f_4_k_cu_c682e6634cuda3std3__45__cpo4rendE,@object
	.size		_ZN34_INTERNAL_d9f1280f_4_k_cu_c682e6634cuda3std3__45__cpo4rendE,(_ZN34_INTERNAL_d9f1280f_4_k_cu_c682e6634cuda3std6ranges3__45__cpo9iter_swapE - _ZN34_INTERNAL_d9f1280f_4_k_cu_c682e6634cuda3std3__45__cpo4rendE)
_ZN34_INTERNAL_d9f1280f_4_k_cu_c682e6634cuda3std3__45__cpo4rendE:
	.zero		1
	.type		_ZN34_INTERNAL_d9f1280f_4_k_cu_c682e6634cuda3std6ranges3__45__cpo9iter_swapE,@object
	.size		_ZN34_INTERNAL_d9f1280f_4_k_cu_c682e6634cuda3std6ranges3__45__cpo9iter_swapE,(_ZN34_INTERNAL_d9f1280f_4_k_cu_c682e6634cuda3std3__48unexpectE - _ZN34_INTERNAL_d9f1280f_4_k_cu_c682e6634cuda3std6ranges3__45__cpo9iter_swapE)
_ZN34_INTERNAL_d9f1280f_4_k_cu_c682e6634cuda3std6ranges3__45__cpo9iter_swapE:
	.zero		1
	.type		_ZN34_INTERNAL_d9f1280f_4_k_cu_c682e6634cuda3std3__48unexpectE,@object
	.size		_ZN34_INTERNAL_d9f1280f_4_k_cu_c682e6634cuda3std3__48unexpectE,(_ZN34_INTERNAL_d9f1280f_4_k_cu_c682e6636thrust24THRUST_300001_SM_1000_NS8cuda_cub3parE - _ZN34_INTERNAL_d9f1280f_4_k_cu_c682e6634cuda3std3__48unexpectE)
_ZN34_INTERNAL_d9f1280f_4_k_cu_c682e6634cuda3std3__48unexpectE:
	.zero		1
	.type		_ZN34_INTERNAL_d9f1280f_4_k_cu_c682e6636thrust24THRUST_300001_SM_1000_NS8cuda_cub3parE,@object
	.size		_ZN34_INTERNAL_d9f1280f_4_k_cu_c682e6636thrust24THRUST_300001_SM_1000_NS8cuda_cub3parE,(.L_29 - _ZN34_INTERNAL_d9f1280f_4_k_cu_c682e6636thrust24THRUST_300001_SM_1000_NS8cuda_cub3parE)
_ZN34_INTERNAL_d9f1280f_4_k_cu_c682e6636thrust24THRUST_300001_SM_1000_NS8cuda_cub3parE:
	.zero		1
.L_29:


//--------------------- .nv.constant0._ZN3cub18CUB_300001_SM_10006detail11EmptyKernelIvEEvv --------------------------
	.section	.nv.constant0._ZN3cub18CUB_300001_SM_10006detail11EmptyKernelIvEEvv,"a",@progbits
	.sectionflags	@""
	.align	4
.nv.constant0._ZN3cub18CUB_300001_SM_10006detail11EmptyKernelIvEEvv:
	.zero		896


//--------------------- .nv.constant0._Z4swapPfS_i --------------------------
	.section	.nv.constant0._Z4swapPfS_i,"a",@progbits
	.sectionflags	@""
	.align	4
.nv.constant0._Z4swapPfS_i:
	.zero		916


//--------------------- SYMBOLS --------------------------

	.type		.nv.reservedSmem.offset0,@object
	.size		.nv.reservedSmem.offset0,0x4
